//
// Generated by NVIDIA NVVM Compiler
//
// Compiler Build ID: CL-36424714
// Cuda compilation tools, release 13.0, V13.0.88
// Based on NVVM 20.0.0
//

.version 9.0
.target sm_100
.address_size 64

	// .globl	_Z14conv2d_gpu_i32PKiS0_Piii

.visible .entry _Z14conv2d_gpu_i32PKiS0_Piii(
	.param .u64 .ptr .align 1 _Z14conv2d_gpu_i32PKiS0_Piii_param_0,
	.param .u64 .ptr .align 1 _Z14conv2d_gpu_i32PKiS0_Piii_param_1,
	.param .u64 .ptr .align 1 _Z14conv2d_gpu_i32PKiS0_Piii_param_2,
	.param .u32 _Z14conv2d_gpu_i32PKiS0_Piii_param_3,
	.param .u32 _Z14conv2d_gpu_i32PKiS0_Piii_param_4
)
{
	.reg .pred 	%p<15>;
	.reg .b32 	%r<175>;
	.reg .b64 	%rd<44>;

	ld.param.u64 	%rd9, [_Z14conv2d_gpu_i32PKiS0_Piii_param_0];
	ld.param.u64 	%rd10, [_Z14conv2d_gpu_i32PKiS0_Piii_param_1];
	ld.param.u64 	%rd8, [_Z14conv2d_gpu_i32PKiS0_Piii_param_2];
	ld.param.u32 	%r40, [_Z14conv2d_gpu_i32PKiS0_Piii_param_3];
	ld.param.u32 	%r41, [_Z14conv2d_gpu_i32PKiS0_Piii_param_4];
	cvta.to.global.u64 	%rd1, %rd10;
	cvta.to.global.u64 	%rd2, %rd9;
	mov.u32 	%r42, %ctaid.x;
	mov.u32 	%r43, %ntid.x;
	mov.u32 	%r44, %tid.x;
	mad.lo.s32 	%r45, %r42, %r43, %r44;
	mov.u32 	%r46, %ctaid.y;
	mov.u32 	%r47, %ntid.y;
	mov.u32 	%r48, %tid.y;
	mad.lo.s32 	%r49, %r46, %r47, %r48;
	shr.u32 	%r50, %r41, 31;
	add.s32 	%r51, %r41, %r50;
	shr.s32 	%r3, %r51, 1;
	sub.s32 	%r52, %r40, %r3;
	min.s32 	%r54, %r45, %r49;
	setp.lt.s32 	%p1, %r54, %r3;
	max.s32 	%r55, %r45, %r49;
	setp.ge.s32 	%p2, %r55, %r52;
	or.pred  	%p3, %p2, %p1;
	@%p3 bra 	$L__BB0_18;
	setp.lt.s32 	%p4, %r41, 1;
	mov.b32 	%r173, 0;
	@%p4 bra 	$L__BB0_17;
	sub.s32 	%r4, %r45, %r3;
	sub.s32 	%r5, %r49, %r3;
	and.b32  	%r6, %r41, 15;
	and.b32  	%r7, %r41, 7;
	and.b32  	%r8, %r41, 2147483632;
	and.b32  	%r9, %r41, 3;
	neg.s32 	%r10, %r8;
	mov.b32 	%r159, 0;
	mov.u32 	%r173, %r159;
$L__BB0_3:
	setp.lt.u32 	%p5, %r41, 16;
	add.s32 	%r60, %r4, %r159;
	mad.lo.s32 	%r13, %r60, %r40, %r5;
	mul.lo.s32 	%r14, %r159, %r41;
	mov.b32 	%r168, 0;
	@%p5 bra 	$L__BB0_6;
	mul.wide.u32 	%rd11, %r14, 4;
	add.s64 	%rd12, %rd1, %rd11;
	add.s64 	%rd43, %rd12, 32;
	mov.u32 	%r161, %r13;
	mov.u32 	%r162, %r10;
$L__BB0_5:
	.pragma "nounroll";
	mul.wide.s32 	%rd13, %r161, 4;
	add.s64 	%rd14, %rd2, %rd13;
	ld.global.u32 	%r61, [%rd14];
	ld.global.u32 	%r62, [%rd43+-32];
	mad.lo.s32 	%r63, %r62, %r61, %r173;
	ld.global.u32 	%r64, [%rd14+4];
	ld.global.u32 	%r65, [%rd43+-28];
	mad.lo.s32 	%r66, %r65, %r64, %r63;
	ld.global.u32 	%r67, [%rd14+8];
	ld.global.u32 	%r68, [%rd43+-24];
	mad.lo.s32 	%r69, %r68, %r67, %r66;
	ld.global.u32 	%r70, [%rd14+12];
	ld.global.u32 	%r71, [%rd43+-20];
	mad.lo.s32 	%r72, %r71, %r70, %r69;
	ld.global.u32 	%r73, [%rd14+16];
	ld.global.u32 	%r74, [%rd43+-16];
	mad.lo.s32 	%r75, %r74, %r73, %r72;
	ld.global.u32 	%r76, [%rd14+20];
	ld.global.u32 	%r77, [%rd43+-12];
	mad.lo.s32 	%r78, %r77, %r76, %r75;
	ld.global.u32 	%r79, [%rd14+24];
	ld.global.u32 	%r80, [%rd43+-8];
	mad.lo.s32 	%r81, %r80, %r79, %r78;
	ld.global.u32 	%r82, [%rd14+28];
	ld.global.u32 	%r83, [%rd43+-4];
	mad.lo.s32 	%r84, %r83, %r82, %r81;
	ld.global.u32 	%r85, [%rd14+32];
	ld.global.u32 	%r86, [%rd43];
	mad.lo.s32 	%r87, %r86, %r85, %r84;
	ld.global.u32 	%r88, [%rd14+36];
	ld.global.u32 	%r89, [%rd43+4];
	mad.lo.s32 	%r90, %r89, %r88, %r87;
	ld.global.u32 	%r91, [%rd14+40];
	ld.global.u32 	%r92, [%rd43+8];
	mad.lo.s32 	%r93, %r92, %r91, %r90;
	ld.global.u32 	%r94, [%rd14+44];
	ld.global.u32 	%r95, [%rd43+12];
	mad.lo.s32 	%r96, %r95, %r94, %r93;
	ld.global.u32 	%r97, [%rd14+48];
	ld.global.u32 	%r98, [%rd43+16];
	mad.lo.s32 	%r99, %r98, %r97, %r96;
	ld.global.u32 	%r100, [%rd14+52];
	ld.global.u32 	%r101, [%rd43+20];
	mad.lo.s32 	%r102, %r101, %r100, %r99;
	ld.global.u32 	%r103, [%rd14+56];
	ld.global.u32 	%r104, [%rd43+24];
	mad.lo.s32 	%r105, %r104, %r103, %r102;
	ld.global.u32 	%r106, [%rd14+60];
	ld.global.u32 	%r107, [%rd43+28];
	mad.lo.s32 	%r173, %r107, %r106, %r105;
	add.s32 	%r162, %r162, 16;
	add.s32 	%r161, %r161, 16;
	add.s64 	%rd43, %rd43, 64;
	setp.ne.s32 	%p6, %r162, 0;
	mov.u32 	%r168, %r8;
	@%p6 bra 	$L__BB0_5;
$L__BB0_6:
	setp.eq.s32 	%p7, %r6, 0;
	@%p7 bra 	$L__BB0_16;
	add.s32 	%r109, %r6, -1;
	setp.lt.u32 	%p8, %r109, 7;
	@%p8 bra 	$L__BB0_9;
	add.s32 	%r110, %r13, %r168;
	mul.wide.s32 	%rd15, %r110, 4;
	add.s64 	%rd16, %rd2, %rd15;
	ld.global.u32 	%r111, [%rd16];
	add.s32 	%r112, %r168, %r14;
	mul.wide.u32 	%rd17, %r112, 4;
	add.s64 	%rd18, %rd1, %rd17;
	ld.global.u32 	%r113, [%rd18];
	mad.lo.s32 	%r114, %r113, %r111, %r173;
	ld.global.u32 	%r115, [%rd16+4];
	cvt.u64.u32 	%rd19, %r14;
	cvt.u64.u32 	%rd20, %r168;
	add.s64 	%rd21, %rd20, %rd19;
	shl.b64 	%rd22, %rd21, 2;
	add.s64 	%rd23, %rd1, %rd22;
	ld.global.u32 	%r116, [%rd23+4];
	mad.lo.s32 	%r117, %r116, %r115, %r114;
	ld.global.u32 	%r118, [%rd16+8];
	ld.global.u32 	%r119, [%rd23+8];
	mad.lo.s32 	%r120, %r119, %r118, %r117;
	ld.global.u32 	%r121, [%rd16+12];
	ld.global.u32 	%r122, [%rd23+12];
	mad.lo.s32 	%r123, %r122, %r121, %r120;
	ld.global.u32 	%r124, [%rd16+16];
	ld.global.u32 	%r125, [%rd23+16];
	mad.lo.s32 	%r126, %r125, %r124, %r123;
	ld.global.u32 	%r127, [%rd16+20];
	ld.global.u32 	%r128, [%rd23+20];
	mad.lo.s32 	%r129, %r128, %r127, %r126;
	ld.global.u32 	%r130, [%rd16+24];
	ld.global.u32 	%r131, [%rd23+24];
	mad.lo.s32 	%r132, %r131, %r130, %r129;
	ld.global.u32 	%r133, [%rd16+28];
	ld.global.u32 	%r134, [%rd23+28];
	mad.lo.s32 	%r173, %r134, %r133, %r132;
	add.s32 	%r168, %r168, 8;
$L__BB0_9:
	setp.eq.s32 	%p9, %r7, 0;
	@%p9 bra 	$L__BB0_16;
	add.s32 	%r136, %r7, -1;
	setp.lt.u32 	%p10, %r136, 3;
	@%p10 bra 	$L__BB0_12;
	add.s32 	%r137, %r13, %r168;
	mul.wide.s32 	%rd24, %r137, 4;
	add.s64 	%rd25, %rd2, %rd24;
	ld.global.u32 	%r138, [%rd25];
	add.s32 	%r139, %r168, %r14;
	mul.wide.u32 	%rd26, %r139, 4;
	add.s64 	%rd27, %rd1, %rd26;
	ld.global.u32 	%r140, [%rd27];
	mad.lo.s32 	%r141, %r140, %r138, %r173;
	ld.global.u32 	%r142, [%rd25+4];
	cvt.u64.u32 	%rd28, %r14;
	cvt.u64.u32 	%rd29, %r168;
	add.s64 	%rd30, %rd29, %rd28;
	shl.b64 	%rd31, %rd30, 2;
	add.s64 	%rd32, %rd1, %rd31;
	ld.global.u32 	%r143, [%rd32+4];
	mad.lo.s32 	%r144, %r143, %r142, %r141;
	ld.global.u32 	%r145, [%rd25+8];
	ld.global.u32 	%r146, [%rd32+8];
	mad.lo.s32 	%r147, %r146, %r145, %r144;
	ld.global.u32 	%r148, [%rd25+12];
	ld.global.u32 	%r149, [%rd32+12];
	mad.lo.s32 	%r173, %r149, %r148, %r147;
	add.s32 	%r168, %r168, 4;
$L__BB0_12:
	setp.eq.s32 	%p11, %r9, 0;
	@%p11 bra 	$L__BB0_16;
	setp.eq.s32 	%p12, %r9, 1;
	add.s32 	%r150, %r13, %r168;
	mul.wide.s32 	%rd33, %r150, 4;
	add.s64 	%rd6, %rd2, %rd33;
	ld.global.u32 	%r151, [%rd6];
	add.s32 	%r152, %r168, %r14;
	mul.wide.u32 	%rd34, %r152, 4;
	add.s64 	%rd35, %rd1, %rd34;
	ld.global.u32 	%r153, [%rd35];
	mad.lo.s32 	%r173, %r153, %r151, %r173;
	@%p12 bra 	$L__BB0_16;
	setp.eq.s32 	%p13, %r9, 2;
	ld.global.u32 	%r154, [%rd6+4];
	cvt.u64.u32 	%rd36, %r14;
	cvt.u64.u32 	%rd37, %r168;
	add.s64 	%rd38, %rd37, %rd36;
	shl.b64 	%rd39, %rd38, 2;
	add.s64 	%rd7, %rd1, %rd39;
	ld.global.u32 	%r155, [%rd7+4];
	mad.lo.s32 	%r173, %r155, %r154, %r173;
	@%p13 bra 	$L__BB0_16;
	ld.global.u32 	%r156, [%rd6+8];
	ld.global.u32 	%r157, [%rd7+8];
	mad.lo.s32 	%r173, %r157, %r156, %r173;
$L__BB0_16:
	add.s32 	%r159, %r159, 1;
	setp.ne.s32 	%p14, %r159, %r41;
	@%p14 bra 	$L__BB0_3;
$L__BB0_17:
	mad.lo.s32 	%r158, %r40, %r45, %r49;
	cvta.to.global.u64 	%rd40, %rd8;
	mul.wide.s32 	%rd41, %r158, 4;
	add.s64 	%rd42, %rd40, %rd41;
	st.global.u32 	[%rd42], %r173;
$L__BB0_18:
	ret;

}


// ===== COMPILED SASS (sm_100) =====

	.target	sm_100

	.elftype	@"ET_EXEC"


//--------------------- .note.nv.tkinfo           --------------------------
	.section	.note.nv.tkinfo,"",@"SHT_NOTE"
	.sectionflags	@"SHF_NOTE_NV_TKINFO"
	.tkinfo
        /*0018*/ 	.word	0x00000002
        /*0030*/ 	.string	""
        /*0030*/ 	.string	"ptxas"
        /*0030*/ 	.string	"Cuda compilation tools, release 13.0, V13.0.88"
        /*0030*/ 	.string	"Build cuda_13.0.r13.0/compiler.36424714_0"
        /*0030*/ 	.string	"-arch sm_100 -m 64 "



//--------------------- .note.nv.cuinfo           --------------------------
	.section	.note.nv.cuinfo,"",@"SHT_NOTE"
	.sectionflags	@"SHF_NOTE_NV_CUINFO"
        /*0018*/ 	.short	0x0002
        /*001a*/ 	.short	0x0064
        /*001c*/ 	.short	0x0082
	.zero		2


//--------------------- .nv.info                  --------------------------
	.section	.nv.info,"",@"SHT_CUDA_INFO"
	.align	4


	//----- nvinfo : EIATTR_REGCOUNT
	.align		4
        /*0000*/ 	.byte	0x04, 0x2f
        /*0002*/ 	.short	(.L_1 - .L_0)
	.align		4
.L_0:
        /*0004*/ 	.word	index@(_Z14conv2d_gpu_i32PKiS0_Piii)
        /*0008*/ 	.word	0x0000001f


	//----- nvinfo : EIATTR_FRAME_SIZE
	.align		4
.L_1:
        /*000c*/ 	.byte	0x04, 0x11
        /*000e*/ 	.short	(.L_3 - .L_2)
	.align		4
.L_2:
        /*0010*/ 	.word	index@(_Z14conv2d_gpu_i32PKiS0_Piii)
        /*0014*/ 	.word	0x00000000


	//----- nvinfo : EIATTR_MIN_STACK_SIZE
	.align		4
.L_3:
        /*0018*/ 	.byte	0x04, 0x12
        /*001a*/ 	.short	(.L_5 - .L_4)
	.align		4
.L_4:
        /*001c*/ 	.word	index@(_Z14conv2d_gpu_i32PKiS0_Piii)
        /*0020*/ 	.word	0x00000000
.L_5:


//--------------------- .nv.compat                --------------------------
	.section	.nv.compat,"",@"SHT_CUDA_COMPAT_INFO"
	.align	4
        /*0000*/ 	.byte	0x02, 0x09, 0x00, 0x00, 0x02, 0x02, 0x01, 0x00, 0x02, 0x05, 0x05, 0x00, 0x03, 0x07, 0x01, 0x01
        /*0010*/ 	.byte	0x02, 0x03, 0x00, 0x00, 0x02, 0x06, 0x01, 0x00, 0x04, 0x0b, 0x08, 0x00, 0x09, 0x00, 0x00, 0x00
        /*0020*/ 	.byte	0x00, 0x00, 0x00, 0x00


//--------------------- .nv.info._Z14conv2d_gpu_i32PKiS0_Piii --------------------------
	.section	.nv.info._Z14conv2d_gpu_i32PKiS0_Piii,"",@"SHT_CUDA_INFO"
	.sectionflags	@""
	.align	4


	//----- nvinfo : EIATTR_CUDA_API_VERSION
	.align		4
        /*0000*/ 	.byte	0x04, 0x37
        /*0002*/ 	.short	(.L_7 - .L_6)
.L_6:
        /*0004*/ 	.word	0x00000082


	//----- nvinfo : EIATTR_KPARAM_INFO
	.align		4
.L_7:
        /*0008*/ 	.byte	0x04, 0x17
        /*000a*/ 	.short	(.L_9 - .L_8)
.L_8:
        /*000c*/ 	.word	0x00000000
        /*0010*/ 	.short	0x0004
        /*0012*/ 	.short	0x001c
        /*0014*/ 	.byte	0x00, 0xf0, 0x11, 0x00


	//----- nvinfo : EIATTR_KPARAM_INFO
	.align		4
.L_9:
        /*0018*/ 	.byte	0x04, 0x17
        /*001a*/ 	.short	(.L_11 - .L_10)
.L_10:
        /*001c*/ 	.word	0x00000000
        /*0020*/ 	.short	0x0003
        /*0022*/ 	.short	0x0018
        /*0024*/ 	.byte	0x00, 0xf0, 0x11, 0x00


	//----- nvinfo : EIATTR_KPARAM_INFO
	.align		4
.L_11:
        /*0028*/ 	.byte	0x04, 0x17
        /*002a*/ 	.short	(.L_13 - .L_12)
.L_12:
        /*002c*/ 	.word	0x00000000
        /*0030*/ 	.short	0x0002
        /*0032*/ 	.short	0x0010
        /*0034*/ 	.byte	0x00, 0xf5, 0x21, 0x00


	//----- nvinfo : EIATTR_KPARAM_INFO
	.align		4
.L_13:
        /*0038*/ 	.byte	0x04, 0x17
        /*003a*/ 	.short	(.L_15 - .L_14)
.L_14:
        /*003c*/ 	.word	0x00000000
        /*0040*/ 	.short	0x0001
        /*0042*/ 	.short	0x0008
        /*0044*/ 	.byte	0x00, 0xf5, 0x21, 0x00


	//----- nvinfo : EIATTR_KPARAM_INFO
	.align		4
.L_15:
        /*0048*/ 	.byte	0x04, 0x17
        /*004a*/ 	.short	(.L_17 - .L_16)
.L_16:
        /*004c*/ 	.word	0x00000000
        /*0050*/ 	.short	0x0000
        /*0052*/ 	.short	0x0000
        /*0054*/ 	.byte	0x00, 0xf5, 0x21, 0x00


	//----- nvinfo : EIATTR_SPARSE_MMA_MASK
	.align		4
.L_17:
        /*0058*/ 	.byte	0x03, 0x50
        /*005a*/ 	.short	0x0000


	//----- nvinfo : EIATTR_MAXREG_COUNT
	.align		4
        /*005c*/ 	.byte	0x03, 0x1b
        /*005e*/ 	.short	0x00ff


	//----- nvinfo : EIATTR_MERCURY_ISA_VERSION
	.align		4
        /*0060*/ 	.byte	0x03, 0x5f
        /*0062*/ 	.short	0x0101


	//----- nvinfo : EIATTR_VRC_CTA_INIT_COUNT
	.align		4
        /*0064*/ 	.byte	0x02, 0x4a
	.zero		1
	.zero		1


	//----- nvinfo : EIATTR_EXIT_INSTR_OFFSETS
	.align		4
        /*0068*/ 	.byte	0x04, 0x1c
        /*006a*/ 	.short	(.L_19 - .L_18)


	//   ....[0]....
.L_18:
        /*006c*/ 	.word	0x00000110


	//   ....[1]....
        /*0070*/ 	.word	0x00000cd0


	//----- nvinfo : EIATTR_CBANK_PARAM_SIZE
	.align		4
.L_19:
        /*0074*/ 	.byte	0x03, 0x19
        /*0076*/ 	.short	0x0020


	//----- nvinfo : EIATTR_PARAM_CBANK
	.align		4
        /*0078*/ 	.byte	0x04, 0x0a
        /*007a*/ 	.short	(.L_21 - .L_20)
	.align		4
.L_20:
        /*007c*/ 	.word	index@(.nv.constant0._Z14conv2d_gpu_i32PKiS0_Piii)
        /*0080*/ 	.short	0x0380
        /*0082*/ 	.short	0x0020


	//----- nvinfo : EIATTR_SW_WAR
	.align		4
.L_21:
        /*0084*/ 	.byte	0x04, 0x36
        /*0086*/ 	.short	(.L_23 - .L_22)
.L_22:
        /*0088*/ 	.word	0x00000008
.L_23:


//--------------------- .nv.callgraph             --------------------------
	.section	.nv.callgraph,"",@"SHT_CUDA_CALLGRAPH"
	.align	4
	.sectionentsize	8
	.align		4
        /*0000*/ 	.word	0x00000000
	.align		4
        /*0004*/ 	.word	0xffffffff
	.align		4
        /*0008*/ 	.word	0x00000000
	.align		4
        /*000c*/ 	.word	0xfffffffe
	.align		4
        /*0010*/ 	.word	0x00000000
	.align		4
        /*0014*/ 	.word	0xfffffffd
	.align		4
        /*0018*/ 	.word	0x00000000
	.align		4
        /*001c*/ 	.word	0xfffffffc


//--------------------- .text._Z14conv2d_gpu_i32PKiS0_Piii --------------------------
	.section	.text._Z14conv2d_gpu_i32PKiS0_Piii,"ax",@progbits
	.align	128
        .global         _Z14conv2d_gpu_i32PKiS0_Piii
        .type           _Z14conv2d_gpu_i32PKiS0_Piii,@function
        .size           _Z14conv2d_gpu_i32PKiS0_Piii,(.L_x_8 - _Z14conv2d_gpu_i32PKiS0_Piii)
        .other          _Z14conv2d_gpu_i32PKiS0_Piii,@"STO_CUDA_ENTRY STV_DEFAULT"
_Z14conv2d_gpu_i32PKiS0_Piii:
.text._Z14conv2d_gpu_i32PKiS0_Piii:
[----:B------:R-:W-:Y:S01]  /*0000*/  LDC R1, c[0x0][0x37c] ;  /* 0x0000df00ff017b82 */ /* 0x000fe20000000800 */
[----:B------:R-:W0:Y:S07]  /*0010*/  S2R R0, SR_TID.X ;  /* 0x0000000000007919 */ /* 0x000e2e0000002100 */
[----:B------:R-:W0:Y:S01]  /*0020*/  S2UR UR4, SR_CTAID.X ;  /* 0x00000000000479c3 */ /* 0x000e220000002500 */
[----:B------:R-:W1:Y:S07]  /*0030*/  S2R R5, SR_TID.Y ;  /* 0x0000000000057919 */ /* 0x000e6e0000002200 */
[----:B------:R-:W0:Y:S08]  /*0040*/  LDC R3, c[0x0][0x360] ;  /* 0x0000d800ff037b82 */ /* 0x000e300000000800 */
[----:B------:R-:W1:Y:S08]  /*0050*/  S2UR UR5, SR_CTAID.Y ;  /* 0x00000000000579c3 */ /* 0x000e700000002600 */
[----:B------:R-:W1:Y:S08]  /*0060*/  LDC R4, c[0x0][0x364] ;  /* 0x0000d900ff047b82 */ /* 0x000e700000000800 */
[----:B------:R-:W2:Y:S01]  /*0070*/  LDC.64 R12, c[0x0][0x398] ;  /* 0x0000e600ff0c7b82 */ /* 0x000ea20000000a00 */
[----:B0-----:R-:W-:-:S02]  /*0080*/  IMAD R3, R3, UR4, R0 ;  /* 0x0000000403037c24 */ /* 0x001fc4000f8e0200 */
[----:B-1----:R-:W-:-:S05]  /*0090*/  IMAD R0, R4, UR5, R5 ;  /* 0x0000000504007c24 */ /* 0x002fca000f8e0205 */
[CC--:B------:R-:W-:Y:S02]  /*00a0*/  VIMNMX R4, PT, PT, R3.reuse, R0.reuse, PT ;  /* 0x0000000003047248 */ /* 0x0c0fe40003fe0100 */
[----:B------:R-:W-:Y:S02]  /*00b0*/  VIMNMX R5, PT, PT, R3, R0, !PT ;  /* 0x0000000003057248 */ /* 0x000fe40007fe0100 */
[----:B--2---:R-:W-:-:S04]  /*00c0*/  LEA.HI R2, R13, R13, RZ, 0x1 ;  /* 0x0000000d0d027211 */ /* 0x004fc800078f08ff */
[----:B------:R-:W-:-:S04]  /*00d0*/  SHF.R.S32.HI R9, RZ, 0x1, R2 ;  /* 0x00000001ff097819 */ /* 0x000fc80000011402 */
[----:B------:R-:W-:Y:S02]  /*00e0*/  IADD3 R2, PT, PT, -R9, R12, RZ ;  /* 0x0000000c09027210 */ /* 0x000fe40007ffe1ff */
[----:B------:R-:W-:-:S04]  /*00f0*/  ISETP.GE.AND P0, PT, R4, R9, PT ;  /* 0x000000090400720c */ /* 0x000fc80003f06270 */
[----:B------:R-:W-:-:S13]  /*0100*/  ISETP.GE.OR P0, PT, R5, R2, !P0 ;  /* 0x000000020500720c */ /* 0x000fda0004706670 */
[----:B------:R-:W-:Y:S05]  /*0110*/  @P0 EXIT ;  /* 0x000000000000094d */ /* 0x000fea0003800000 */
[----:B------:R-:W-:Y:S01]  /*0120*/  ISETP.GE.AND P0, PT, R13, 0x1, PT ;  /* 0x000000010d00780c */ /* 0x000fe20003f06270 */
[----:B------:R-:W0:Y:S01]  /*0130*/  LDCU.64 UR6, c[0x0][0x358] ;  /* 0x00006b00ff0677ac */ /* 0x000e220008000a00 */
[----:B------:R-:W-:-:S11]  /*0140*/  HFMA2 R19, -RZ, RZ, 0, 0 ;  /* 0x00000000ff137431 */ /* 0x000fd600000001ff */
[----:B------:R-:W-:Y:S05]  /*0150*/  @!P0 BRA `(.L_x_0) ;  /* 0x0000000800cc8947 */ /* 0x000fea0003800000 */
[----:B------:R-:W-:Y:S01]  /*0160*/  LOP3.LUT R5, R13, 0x7ffffff0, RZ, 0xc0, !PT ;  /* 0x7ffffff00d057812 */ /* 0x000fe200078ec0ff */
[----:B------:R-:W-:Y:S01]  /*0170*/  IMAD.IADD R7, R3, 0x1, -R9 ;  /* 0x0000000103077824 */ /* 0x000fe200078e0a09 */
[C---:B------:R-:W-:Y:S01]  /*0180*/  LOP3.LUT R2, R13.reuse, 0xf, RZ, 0xc0, !PT ;  /* 0x0000000f0d027812 */ /* 0x040fe200078ec0ff */
[----:B------:R-:W-:Y:S01]  /*0190*/  UMOV UR4, URZ ;  /* 0x000000ff00047c82 */ /* 0x000fe20008000000 */
[C---:B------:R-:W-:Y:S01]  /*01a0*/  LOP3.LUT R4, R13.reuse, 0x7, RZ, 0xc0, !PT ;  /* 0x000000070d047812 */ /* 0x040fe200078ec0ff */
[----:B------:R-:W-:Y:S01]  /*01b0*/  IMAD.MOV R8, RZ, RZ, -R5 ;  /* 0x000000ffff087224 */ /* 0x000fe200078e0a05 */
[----:B------:R-:W-:Y:S02]  /*01c0*/  LOP3.LUT R6, R13, 0x3, RZ, 0xc0, !PT ;  /* 0x000000030d067812 */ /* 0x000fe400078ec0ff */
[----:B------:R-:W-:Y:S02]  /*01d0*/  IADD3 R9, PT, PT, R0, -R9, RZ ;  /* 0x8000000900097210 */ /* 0x000fe40007ffe0ff */
[----:B------:R-:W-:-:S07]  /*01e0*/  MOV R19, RZ ;  /* 0x000000ff00137202 */ /* 0x000fce0000000f00 */
.L_x_6:
[----:B------:R-:W1:Y:S01]  /*01f0*/  LDC.64 R12, c[0x0][0x398] ;  /* 0x0000e600ff0c7b82 */ /* 0x000e620000000a00 */
[----:B------:R-:W-:Y:S02]  /*0200*/  IADD3 R10, PT, PT, R7, UR4, RZ ;  /* 0x00000004070a7c10 */ /* 0x000fe4000fffe0ff */
[----:B------:R-:W-:Y:S02]  /*0210*/  MOV R21, RZ ;  /* 0x000000ff00157202 */ /* 0x000fe40000000f00 */
[C---:B-1----:R-:W-:Y:S01]  /*0220*/  ISETP.GE.U32.AND P1, PT, R13.reuse, 0x10, PT ;  /* 0x000000100d00780c */ /* 0x042fe20003f26070 */
[----:B------:R-:W-:Y:S01]  /*0230*/  IMAD R18, R13, UR4, RZ ;  /* 0x000000040d127c24 */ /* 0x000fe2000f8e02ff */
[----:B------:R-:W-:-:S06]  /*0240*/  UIADD3 UR4, UPT, UPT, UR4, 0x1, URZ ;  /* 0x0000000104047890 */ /* 0x000fcc000fffe0ff */
[----:B------:R-:W-:Y:S01]  /*0250*/  ISETP.NE.AND P0, PT, R13, UR4, PT ;  /* 0x000000040d007c0c */ /* 0x000fe2000bf05270 */
[----:B------:R-:W-:-:S04]  /*0260*/  IMAD R13, R10, R12, R9 ;  /* 0x0000000c0a0d7224 */ /* 0x000fc800078e0209 */
[----:B------:R-:W-:Y:S08]  /*0270*/  @!P1 BRA `(.L_x_1) ;  /* 0x0000000400049947 */ /* 0x000ff00003800000 */
[----:B------:R-:W1:Y:S01]  /*0280*/  LDC.64 R10, c[0x0][0x388] ;  /* 0x0000e200ff0a7b82 */ /* 0x000e620000000a00 */
[----:B------:R-:W-:Y:S01]  /*0290*/  IMAD.MOV.U32 R17, RZ, RZ, R13 ;  /* 0x000000ffff117224 */ /* 0x000fe200078e000d */
[----:B------:R-:W-:Y:S01]  /*02a0*/  MOV R16, R8 ;  /* 0x0000000800107202 */ /* 0x000fe20000000f00 */
[----:B-1----:R-:W-:-:S03]  /*02b0*/  IMAD.WIDE.U32 R10, R18, 0x4, R10 ;  /* 0x00000004120a7825 */ /* 0x002fc600078e000a */
[----:B------:R-:W-:-:S04]  /*02c0*/  IADD3 R20, P1, PT, R10, 0x20, RZ ;  /* 0x000000200a147810 */ /* 0x000fc80007f3e0ff */
[----:B------:R-:W-:-:S09]  /*02d0*/  IADD3.X R21, PT, PT, RZ, R11, RZ, P1, !PT ;  /* 0x0000000bff157210 */ /* 0x000fd20000ffe4ff */
.L_x_2:
[----:B------:R-:W1:Y:S01]  /*02e0*/  LDC.64 R14, c[0x0][0x380] ;  /* 0x0000e000ff0e7b82 */ /* 0x000e620000000a00 */
[----:B------:R-:W-:Y:S01]  /*02f0*/  IMAD.MOV.U32 R10, RZ, RZ, R20 ;  /* 0x000000ffff0a7224 */ /* 0x000fe200078e0014 */
[----:B------:R-:W-:-:S05]  /*0300*/  MOV R11, R21 ;  /* 0x00000015000b7202 */ /* 0x000fca0000000f00 */
[----:B0-----:R-:W2:Y:S04]  /*0310*/  LDG.E R23, desc[UR6][R10.64+-0x20] ;  /* 0xffffe0060a177981 */ /* 0x001ea8000c1e1900 */
[----:B------:R-:W3:Y:S04]  /*0320*/  LDG.E R25, desc[UR6][R10.64+-0x1c] ;  /* 0xffffe4060a197981 */ /* 0x000ee8000c1e1900 */
[----:B------:R-:W4:Y:S01]  /*0330*/  LDG.E R20, desc[UR6][R10.64+-0x18] ;  /* 0xffffe8060a147981 */ /* 0x000f22000c1e1900 */
[----:B-1----:R-:W-:-:S05]  /*0340*/  IMAD.WIDE R14, R17, 0x4, R14 ;  /* 0x00000004110e7825 */ /* 0x002fca00078e020e */
[----:B------:R-:W2:Y:S04]  /*0350*/  LDG.E R22, desc[UR6][R14.64] ;  /* 0x000000060e167981 */ /* 0x000ea8000c1e1900 */
[----:B------:R-:W3:Y:S04]  /*0360*/  LDG.E R24, desc[UR6][R14.64+0x4] ;  /* 0x000004060e187981 */ /* 0x000ee8000c1e1900 */
[----:B------:R-:W4:Y:S04]  /*0370*/  LDG.E R21, desc[UR6][R14.64+0x8] ;  /* 0x000008060e157981 */ /* 0x000f28000c1e1900 */
[----:B------:R-:W5:Y:S01]  /*0380*/  LDG.E R26, desc[UR6][R14.64+0x2c] ;  /* 0x00002c060e1a7981 */ /* 0x000f62000c1e1900 */
[----:B--2---:R-:W-:-:S03]  /*0390*/  IMAD R23, R22, R23, R19 ;  /* 0x0000001716177224 */ /* 0x004fc600078e0213 */
[----:B------:R-:W2:Y:S04]  /*03a0*/  LDG.E R19, desc[UR6][R10.64+-0x14] ;  /* 0xffffec060a137981 */ /* 0x000ea8000c1e1900 */
[----:B------:R-:W2:Y:S01]  /*03b0*/  LDG.E R22, desc[UR6][R14.64+0xc] ;  /* 0x00000c060e167981 */ /* 0x000ea2000c1e1900 */
[----:B---3--:R-:W-:-:S03]  /*03c0*/  IMAD R25, R24, R25, R23 ;  /* 0x0000001918197224 */ /* 0x008fc600078e0217 */
[----:B------:R-:W3:Y:S04]  /*03d0*/  LDG.E R24, desc[UR6][R10.64+-0x10] ;  /* 0xfffff0060a187981 */ /* 0x000ee8000c1e1900 */
[----:B------:R-:W3:Y:S01]  /*03e0*/  LDG.E R23, desc[UR6][R14.64+0x10] ;  /* 0x000010060e177981 */ /* 0x000ee2000c1e1900 */
[----:B----4-:R-:W-:-:S03]  /*03f0*/  IMAD R25, R21, R20, R25 ;  /* 0x0000001415197224 */ /* 0x010fc600078e0219 */
[----:B------:R-:W4:Y:S04]  /*0400*/  LDG.E R20, desc[UR6][R10.64+-0xc] ;  /* 0xfffff4060a147981 */ /* 0x000f28000c1e1900 */
[----:B------:R-:W4:Y:S01]  /*0410*/  LDG.E R21, desc[UR6][R14.64+0x14] ;  /* 0x000014060e157981 */ /* 0x000f22000c1e1900 */
        /* <DEDUP_REMOVED lines=16> */
[----:B------:R-:W5:Y:S04]  /*0520*/  LDG.E R21, desc[UR6][R10.64+0xc] ;  /* 0x00000c060a157981 */ /* 0x000f68000c1e1900 */
[----:B------:R-:W4:Y:S01]  /*0530*/  LDG.E R25, desc[UR6][R14.64+0x3c] ;  /* 0x00003c060e197981 */ /* 0x000f22000c1e1900 */
[----:B--2---:R-:W-:-:S03]  /*0540*/  IMAD R22, R22, R19, R20 ;  /* 0x0000001316167224 */ /* 0x004fc600078e0214 */
[----:B------:R-:W2:Y:S04]  /*0550*/  LDG.E R20, desc[UR6][R10.64+0x10] ;  /* 0x000010060a147981 */ /* 0x000ea8000c1e1900 */
[----:B------:R-:W2:Y:S01]  /*0560*/  LDG.E R19, desc[UR6][R14.64+0x30] ;  /* 0x000030060e137981 */ /* 0x000ea2000c1e1900 */
[----:B---3--:R-:W-:-:S03]  /*0570*/  IMAD R24, R23, R24, R22 ;  /* 0x0000001817187224 */ /* 0x008fc600078e0216 */
[----:B------:R-:W3:Y:S04]  /*0580*/  LDG.E R23, desc[UR6][R10.64+0x14] ;  /* 0x000014060a177981 */ /* 0x000ee8000c1e1900 */
[----:B------:R-:W3:Y:S01]  /*0590*/  LDG.E R22, desc[UR6][R14.64+0x34] ;  /* 0x000034060e167981 */ /* 0x000ee2000c1e1900 */
[----:B-----5:R-:W-:-:S03]  /*05a0*/  IMAD R27, R26, R21, R24 ;  /* 0x000000151a1b7224 */ /* 0x020fc600078e0218 */
[----:B------:R-:W5:Y:S04]  /*05b0*/  LDG.E R24, desc[UR6][R10.64+0x18] ;  /* 0x000018060a187981 */ /* 0x000f68000c1e1900 */
[----:B------:R-:W5:Y:S04]  /*05c0*/  LDG.E R21, desc[UR6][R14.64+0x38] ;  /* 0x000038060e157981 */ /* 0x000f68000c1e1900 */
[----:B------:R-:W4:Y:S01]  /*05d0*/  LDG.E R26, desc[UR6][R10.64+0x1c] ;  /* 0x00001c060a1a7981 */ /* 0x000f22000c1e1900 */
[----:B------:R-:W-:-:S04]  /*05e0*/  IADD3 R16, PT, PT, R16, 0x10, RZ ;  /* 0x0000001010107810 */ /* 0x000fc80007ffe0ff */
[----:B------:R-:W-:Y:S02]  /*05f0*/  ISETP.NE.AND P1, PT, R16, RZ, PT ;  /* 0x000000ff1000720c */ /* 0x000fe40003f25270 */
[----:B------:R-:W-:Y:S01]  /*0600*/  IADD3 R17, PT, PT, R17, 0x10, RZ ;  /* 0x0000001011117810 */ /* 0x000fe20007ffe0ff */
[----:B--2---:R-:W-:Y:S01]  /*0610*/  IMAD R19, R19, R20, R27 ;  /* 0x0000001413137224 */ /* 0x004fe200078e021b */
[----:B------:R-:W-:-:S03]  /*0620*/  IADD3 R20, P2, PT, R10, 0x40, RZ ;  /* 0x000000400a147810 */ /* 0x000fc60007f5e0ff */
[----:B---3--:R-:W-:-:S04]  /*0630*/  IMAD R19, R22, R23, R19 ;  /* 0x0000001716137224 */ /* 0x008fc800078e0213 */
[----:B-----5:R-:W-:Y:S02]  /*0640*/  IMAD R19, R21, R24, R19 ;  /* 0x0000001815137224 */ /* 0x020fe400078e0213 */
[----:B------:R-:W-:Y:S02]  /*0650*/  IMAD.X R21, RZ, RZ, R11, P2 ;  /* 0x000000ffff157224 */ /* 0x000fe400010e060b */
[----:B----4-:R-:W-:Y:S01]  /*0660*/  IMAD R19, R25, R26, R19 ;  /* 0x0000001a19137224 */ /* 0x010fe200078e0213 */
[----:B------:R-:W-:Y:S06]  /*0670*/  @P1 BRA `(.L_x_2) ;  /* 0xfffffffc00181947 */ /* 0x000fec000383ffff */
[----:B------:R-:W-:-:S07]  /*0680*/  MOV R21, R5 ;  /* 0x0000000500157202 */ /* 0x000fce0000000f00 */
.L_x_1:
[----:B------:R-:W-:-:S13]  /*0690*/  ISETP.NE.AND P1, PT, R2, RZ, PT ;  /* 0x000000ff0200720c */ /* 0x000fda0003f25270 */
[----:B------:R-:W-:Y:S05]  /*06a0*/  @!P1 BRA `(.L_x_3) ;  /* 0x0000000400749947 */ /* 0x000fea0003800000 */
[----:B------:R-:W-:Y:S02]  /*06b0*/  IADD3 R10, PT, PT, R2, -0x1, RZ ;  /* 0xffffffff020a7810 */ /* 0x000fe40007ffe0ff */
[----:B------:R-:W-:Y:S02]  /*06c0*/  ISETP.NE.AND P1, PT, R4, RZ, PT ;  /* 0x000000ff0400720c */ /* 0x000fe40003f25270 */
[----:B------:R-:W-:-:S13]  /*06d0*/  ISETP.GE.U32.AND P2, PT, R10, 0x7, PT ;  /* 0x000000070a00780c */ /* 0x000fda0003f46070 */
[----:B------:R-:W-:Y:S05]  /*06e0*/  @!P2 BRA `(.L_x_4) ;  /* 0x000000000090a947 */ /* 0x000fea0003800000 */
[----:B------:R-:W1:Y:S01]  /*06f0*/  LDC.64 R16, c[0x0][0x388] ;  /* 0x0000e200ff107b82 */ /* 0x000e620000000a00 */
[C---:B------:R-:W-:Y:S01]  /*0700*/  IMAD.IADD R25, R18.reuse, 0x1, R21 ;  /* 0x0000000112197824 */ /* 0x040fe200078e0215 */
[-C--:B------:R-:W-:Y:S02]  /*0710*/  IADD3 R20, P2, PT, R18, R21.reuse, RZ ;  /* 0x0000001512147210 */ /* 0x080fe40007f5e0ff */
[----:B------:R-:W-:Y:S02]  /*0720*/  IADD3 R23, PT, PT, R13, R21, RZ ;  /* 0x000000150d177210 */ /* 0x000fe40007ffe0ff */
[----:B------:R-:W-:Y:S02]  /*0730*/  IADD3.X R22, PT, PT, RZ, RZ, RZ, P2, !PT ;  /* 0x000000ffff167210 */ /* 0x000fe400017fe4ff */
[----:B------:R-:W2:Y:S08]  /*0740*/  LDC.64 R10, c[0x0][0x388] ;  /* 0x0000e200ff0a7b82 */ /* 0x000eb00000000a00 */
[----:B------:R-:W3:Y:S01]  /*0750*/  LDC.64 R14, c[0x0][0x380] ;  /* 0x0000e000ff0e7b82 */ /* 0x000ee20000000a00 */
[----:B-1----:R-:W-:-:S06]  /*0760*/  IMAD.WIDE.U32 R16, R25, 0x4, R16 ;  /* 0x0000000419107825 */ /* 0x002fcc00078e0010 */
[----:B0-----:R-:W4:Y:S01]  /*0770*/  LDG.E R16, desc[UR6][R16.64] ;  /* 0x0000000610107981 */ /* 0x001f22000c1e1900 */
[----:B--2---:R-:W-:-:S04]  /*0780*/  LEA R10, P2, R20, R10, 0x2 ;  /* 0x0000000a140a7211 */ /* 0x004fc800078410ff */
[----:B------:R-:W-:Y:S01]  /*0790*/  LEA.HI.X R11, R20, R11, R22, 0x2, P2 ;  /* 0x0000000b140b7211 */ /* 0x000fe200010f1416 */
[----:B---3--:R-:W-:-:S04]  /*07a0*/  IMAD.WIDE R14, R23, 0x4, R14 ;  /* 0x00000004170e7825 */ /* 0x008fc800078e020e */
[----:B------:R-:W2:Y:S04]  /*07b0*/  LDG.E R26, desc[UR6][R10.64+0x4] ;  /* 0x000004060a1a7981 */ /* 0x000ea8000c1e1900 */
[----:B------:R-:W4:Y:S04]  /*07c0*/  LDG.E R20, desc[UR6][R14.64] ;  /* 0x000000060e147981 */ /* 0x000f28000c1e1900 */
[----:B------:R-:W2:Y:S04]  /*07d0*/  LDG.E R25, desc[UR6][R14.64+0x4] ;  /* 0x000004060e197981 */ /* 0x000ea8000c1e1900 */
[----:B------:R-:W3:Y:S04]  /*07e0*/  LDG.E R23, desc[UR6][R14.64+0x8] ;  /* 0x000008060e177981 */ /* 0x000ee8000c1e1900 */
[----:B------:R-:W3:Y:S04]  /*07f0*/  LDG.E R22, desc[UR6][R10.64+0x8] ;  /* 0x000008060a167981 */ /* 0x000ee8000c1e1900 */
[----:B------:R-:W5:Y:S04]  /*0800*/  LDG.E R17, desc[UR6][R10.64+0x10] ;  /* 0x000010060a117981 */ /* 0x000f68000c1e1900 */
[----:B------:R-:W5:Y:S04]  /*0810*/  LDG.E R27, desc[UR6][R10.64+0x18] ;  /* 0x000018060a1b7981 */ /* 0x000f68000c1e1900 */
[----:B------:R-:W5:Y:S01]  /*0820*/  LDG.E R28, desc[UR6][R10.64+0x1c] ;  /* 0x00001c060a1c7981 */ /* 0x000f62000c1e1900 */
[----:B----4-:R-:W-:-:S03]  /*0830*/  IMAD R24, R20, R16, R19 ;  /* 0x0000001014187224 */ /* 0x010fc600078e0213 */
[----:B------:R-:W4:Y:S04]  /*0840*/  LDG.E R19, desc[UR6][R14.64+0xc] ;  /* 0x00000c060e137981 */ /* 0x000f28000c1e1900 */
[----:B------:R-:W4:Y:S01]  /*0850*/  LDG.E R20, desc[UR6][R10.64+0xc] ;  /* 0x00000c060a147981 */ /* 0x000f22000c1e1900 */
[----:B--2---:R-:W-:-:S03]  /*0860*/  IMAD R25, R25, R26, R24 ;  /* 0x0000001a19197224 */ /* 0x004fc600078e0218 */
[----:B------:R-:W5:Y:S01]  /*0870*/  LDG.E R24, desc[UR6][R14.64+0x10] ;  /* 0x000010060e187981 */ /* 0x000f62000c1e1900 */
[----:B---3--:R-:W-:-:S03]  /*0880*/  IMAD R25, R23, R22, R25 ;  /* 0x0000001617197224 */ /* 0x008fc600078e0219 */
[----:B------:R-:W2:Y:S04]  /*0890*/  LDG.E R23, desc[UR6][R14.64+0x14] ;  /* 0x000014060e177981 */ /* 0x000ea8000c1e1900 */
[----:B------:R-:W2:Y:S04]  /*08a0*/  LDG.E R26, desc[UR6][R10.64+0x14] ;  /* 0x000014060a1a7981 */ /* 0x000ea8000c1e1900 */
[----:B------:R-:W3:Y:S04]  /*08b0*/  LDG.E R16, desc[UR6][R14.64+0x18] ;  /* 0x000018060e107981 */ /* 0x000ee8000c1e1900 */
[----:B------:R-:W3:Y:S01]  /*08c0*/  LDG.E R22, desc[UR6][R14.64+0x1c] ;  /* 0x00001c060e167981 */ /* 0x000ee2000c1e1900 */
[----:B------:R-:W-:Y:S01]  /*08d0*/  IADD3 R21, PT, PT, R21, 0x8, RZ ;  /* 0x0000000815157810 */ /* 0x000fe20007ffe0ff */
[----:B----4-:R-:W-:-:S04]  /*08e0*/  IMAD R19, R19, R20, R25 ;  /* 0x0000001413137224 */ /* 0x010fc800078e0219 */
[----:B-----5:R-:W-:-:S04]  /*08f0*/  IMAD R17, R24, R17, R19 ;  /* 0x0000001118117224 */ /* 0x020fc800078e0213 */
[----:B--2---:R-:W-:-:S04]  /*0900*/  IMAD R17, R23, R26, R17 ;  /* 0x0000001a17117224 */ /* 0x004fc800078e0211 */
[----:B---3--:R-:W-:-:S04]  /*0910*/  IMAD R17, R16, R27, R17 ;  /* 0x0000001b10117224 */ /* 0x008fc800078e0211 */
[----:B------:R-:W-:-:S07]  /*0920*/  IMAD R19, R22, R28, R17 ;  /* 0x0000001c16137224 */ /* 0x000fce00078e0211 */
.L_x_4:
[----:B------:R-:W-:Y:S05]  /*0930*/  @!P1 BRA `(.L_x_3) ;  /* 0x0000000000d09947 */ /* 0x000fea0003800000 */
[----:B------:R-:W-:Y:S01]  /*0940*/  VIADD R10, R4, 0xffffffff ;  /* 0xffffffff040a7836 */ /* 0x000fe20000000000 */
[----:B------:R-:W-:-:S04]  /*0950*/  ISETP.NE.AND P1, PT, R6, RZ, PT ;  /* 0x000000ff0600720c */ /* 0x000fc80003f25270 */
[----:B------:R-:W-:-:S13]  /*0960*/  ISETP.GE.U32.AND P2, PT, R10, 0x3, PT ;  /* 0x000000030a00780c */ /* 0x000fda0003f46070 */
[----:B------:R-:W-:Y:S05]  /*0970*/  @!P2 BRA `(.L_x_5) ;  /* 0x000000000060a947 */ /* 0x000fea0003800000 */
[----:B------:R-:W1:Y:S01]  /*0980*/  LDC.64 R14, c[0x0][0x388] ;  /* 0x0000e200ff0e7b82 */ /* 0x000e620000000a00 */
[CC--:B------:R-:W-:Y:S02]  /*0990*/  IADD3 R25, PT, PT, R18.reuse, R21.reuse, RZ ;  /* 0x0000001512197210 */ /* 0x0c0fe40007ffe0ff */
[-C--:B------:R-:W-:Y:S02]  /*09a0*/  IADD3 R20, P2, PT, R18, R21.reuse, RZ ;  /* 0x0000001512147210 */ /* 0x080fe40007f5e0ff */
[----:B------:R-:W-:Y:S02]  /*09b0*/  IADD3 R23, PT, PT, R13, R21, RZ ;  /* 0x000000150d177210 */ /* 0x000fe40007ffe0ff */
[----:B------:R-:W-:Y:S01]  /*09c0*/  IADD3.X R22, PT, PT, RZ, RZ, RZ, P2, !PT ;  /* 0x000000ffff167210 */ /* 0x000fe200017fe4ff */
        /* <DEDUP_REMOVED lines=13> */
[----:B------:R-:W5:Y:S01]  /*0aa0*/  LDG.E R26, desc[UR6][R10.64+0xc] ;  /* 0x00000c060a1a7981 */ /* 0x000f62000c1e1900 */
[----:B------:R-:W-:-:S02]  /*0ab0*/  VIADD R21, R21, 0x4 ;  /* 0x0000000415157836 */ /* 0x000fc40000000000 */
[----:B----4-:R-:W-:-:S04]  /*0ac0*/  IMAD R20, R20, R14, R19 ;  /* 0x0000000e14147224 */ /* 0x010fc800078e0213 */
[----:B--2---:R-:W-:-:S04]  /*0ad0*/  IMAD R20, R23, R22, R20 ;  /* 0x0000001617147224 */ /* 0x004fc800078e0214 */
[----:B---3--:R-:W-:-:S04]  /*0ae0*/  IMAD R20, R25, R24, R20 ;  /* 0x0000001819147224 */ /* 0x008fc800078e0214 */
[----:B-----5:R-:W-:-:S07]  /*0af0*/  IMAD R19, R27, R26, R20 ;  /* 0x0000001a1b137224 */ /* 0x020fce00078e0214 */
.L_x_5:
[----:B------:R-:W-:Y:S05]  /*0b00*/  @!P1 BRA `(.L_x_3) ;  /* 0x00000000005c9947 */ /* 0x000fea0003800000 */
[----:B------:R-:W1:Y:S01]  /*0b10*/  LDC.64 R10, c[0x0][0x388] ;  /* 0x0000e200ff0a7b82 */ /* 0x000e620000000a00 */
[-C--:B------:R-:W-:Y:S02]  /*0b20*/  IADD3 R17, PT, PT, R18, R21.reuse, RZ ;  /* 0x0000001512117210 */ /* 0x080fe40007ffe0ff */
[----:B------:R-:W-:-:S05]  /*0b30*/  IADD3 R13, PT, PT, R13, R21, RZ ;  /* 0x000000150d0d7210 */ /* 0x000fca0007ffe0ff */
[----:B------:R-:W2:Y:S01]  /*0b40*/  LDC.64 R14, c[0x0][0x380] ;  /* 0x0000e000ff0e7b82 */ /* 0x000ea20000000a00 */
[----:B-1----:R-:W-:-:S06]  /*0b50*/  IMAD.WIDE.U32 R10, R17, 0x4, R10 ;  /* 0x00000004110a7825 */ /* 0x002fcc00078e000a */
[----:B0-----:R-:W3:Y:S01]  /*0b60*/  LDG.E R10, desc[UR6][R10.64] ;  /* 0x000000060a0a7981 */ /* 0x001ee2000c1e1900 */
[----:B--2---:R-:W-:-:S05]  /*0b70*/  IMAD.WIDE R14, R13, 0x4, R14 ;  /* 0x000000040d0e7825 */ /* 0x004fca00078e020e */
[----:B------:R-:W3:Y:S01]  /*0b80*/  LDG.E R16, desc[UR6][R14.64] ;  /* 0x000000060e107981 */ /* 0x000ee2000c1e1900 */
[----:B------:R-:W-:Y:S01]  /*0b90*/  ISETP.NE.AND P1, PT, R6, 0x1, PT ;  /* 0x000000010600780c */ /* 0x000fe20003f25270 */
[----:B---3--:R-:W-:-:S12]  /*0ba0*/  IMAD R19, R16, R10, R19 ;  /* 0x0000000a10137224 */ /* 0x008fd800078e0213 */
[----:B------:R-:W-:Y:S05]  /*0bb0*/  @!P1 BRA `(.L_x_3) ;  /* 0x0000000000309947 */ /* 0x000fea0003800000 */
[----:B------:R-:W0:Y:S01]  /*0bc0*/  LDC.64 R10, c[0x0][0x388] ;  /* 0x0000e200ff0a7b82 */ /* 0x000e220000000a00 */
[----:B------:R-:W-:Y:S01]  /*0bd0*/  IADD3 R18, P2, PT, R18, R21, RZ ;  /* 0x0000001512127210 */ /* 0x000fe20007f5e0ff */
[----:B------:R-:W2:Y:S01]  /*0be0*/  LDG.E R16, desc[UR6][R14.64+0x4] ;  /* 0x000004060e107981 */ /* 0x000ea2000c1e1900 */
[----:B------:R-:W-:Y:S02]  /*0bf0*/  ISETP.NE.AND P1, PT, R6, 0x2, PT ;  /* 0x000000020600780c */ /* 0x000fe40003f25270 */
[----:B------:R-:W-:Y:S02]  /*0c00*/  IADD3.X R13, PT, PT, RZ, RZ, RZ, P2, !PT ;  /* 0x000000ffff0d7210 */ /* 0x000fe400017fe4ff */
[----:B0-----:R-:W-:-:S04]  /*0c10*/  LEA R10, P2, R18, R10, 0x2 ;  /* 0x0000000a120a7211 */ /* 0x001fc800078410ff */
[----:B------:R-:W-:-:S05]  /*0c20*/  LEA.HI.X R11, R18, R11, R13, 0x2, P2 ;  /* 0x0000000b120b7211 */ /* 0x000fca00010f140d */
[----:B------:R-:W3:Y:S04]  /*0c30*/  @P1 LDG.E R18, desc[UR6][R14.64+0x8] ;  /* 0x000008060e121981 */ /* 0x000ee8000c1e1900 */
[----:B------:R-:W2:Y:S04]  /*0c40*/  LDG.E R13, desc[UR6][R10.64+0x4] ;  /* 0x000004060a0d7981 */ /* 0x000ea8000c1e1900 */
[----:B------:R-:W3:Y:S01]  /*0c50*/  @P1 LDG.E R17, desc[UR6][R10.64+0x8] ;  /* 0x000008060a111981 */ /* 0x000ee2000c1e1900 */
[----:B--2---:R-:W-:-:S04]  /*0c60*/  IMAD R19, R16, R13, R19 ;  /* 0x0000000d10137224 */ /* 0x004fc800078e0213 */
[----:B---3--:R-:W-:-:S07]  /*0c70*/  @P1 IMAD R19, R18, R17, R19 ;  /* 0x0000001112131224 */ /* 0x008fce00078e0213 */
.L_x_3:
[----:B------:R-:W-:Y:S05]  /*0c80*/  @P0 BRA `(.L_x_6) ;  /* 0xfffffff400580947 */ /* 0x000fea000383ffff */
.L_x_0:
[----:B------:R-:W1:Y:S01]  /*0c90*/  LDC.64 R4, c[0x0][0x390] ;  /* 0x0000e400ff047b82 */ /* 0x000e620000000a00 */
[----:B------:R-:W-:-:S04]  /*0ca0*/  IMAD R3, R3, R12, R0 ;  /* 0x0000000c03037224 */ /* 0x000fc800078e0200 */
[----:B-1----:R-:W-:-:S05]  /*0cb0*/  IMAD.WIDE R2, R3, 0x4, R4 ;  /* 0x0000000403027825 */ /* 0x002fca00078e0204 */
[----:B0-----:R-:W-:Y:S01]  /*0cc0*/  STG.E desc[UR6][R2.64], R19 ;  /* 0x0000001302007986 */ /* 0x001fe2000c101906 */
[----:B------:R-:W-:Y:S05]  /*0cd0*/  EXIT ;  /* 0x000000000000794d */ /* 0x000fea0003800000 */
.L_x_7:
[----:B------:R-:W-:-:S00]  /*0ce0*/  BRA `(.L_x_7) ;  /* 0xfffffffc00fc7947 */ /* 0x000fc0000383ffff */
[----:B------:R-:W-:-:S00]  /*0cf0*/  NOP ;  /* 0x0000000000007918 */ /* 0x000fc00000000000 */
        /* <DEDUP_REMOVED lines=8> */
.L_x_8:


//--------------------- .nv.shared.reserved.0     --------------------------
	.section	.nv.shared.reserved.0,"aw",@nobits
	.weak		__nv_reservedSMEM_offset_0_alias
	.size		__nv_reservedSMEM_offset_0_alias, 0, 64
	.other		__nv_reservedSMEM_offset_0_alias,@"STO_CUDA_RESERVED_SHARED STV_DEFAULT"
__nv_reservedSMEM_offset_0_alias:
	.zero		0
	.zero		64


//--------------------- .nv.constant0._Z14conv2d_gpu_i32PKiS0_Piii --------------------------
	.section	.nv.constant0._Z14conv2d_gpu_i32PKiS0_Piii,"a",@progbits
	.sectionflags	@""
	.align	4
.nv.constant0._Z14conv2d_gpu_i32PKiS0_Piii:
	.zero		928


//--------------------- SYMBOLS --------------------------

	.type		.nv.reservedSmem.offset0,@object
	.size		.nv.reservedSmem.offset0,0x4
